//
// Generated by NVIDIA NVVM Compiler
//
// Compiler Build ID: CL-36424714
// Cuda compilation tools, release 13.0, V13.0.88
// Based on NVVM 20.0.0
//

.version 9.0
.target sm_100
.address_size 64

	// .globl	matmul_tiled
// _ZZ12matmul_tiledE2As has been demoted
// _ZZ12matmul_tiledE2Bs has been demoted

.visible .entry matmul_tiled(
	.param .u64 .ptr .align 1 matmul_tiled_param_0,
	.param .u64 .ptr .align 1 matmul_tiled_param_1,
	.param .u64 .ptr .align 1 matmul_tiled_param_2,
	.param .u32 matmul_tiled_param_3,
	.param .u32 matmul_tiled_param_4,
	.param .u32 matmul_tiled_param_5
)
{
	.reg .pred 	%p<12>;
	.reg .b32 	%r<43>;
	.reg .b32 	%f<63>;
	.reg .b64 	%rd<13>;
	// demoted variable
	.shared .align 4 .b8 _ZZ12matmul_tiledE2As[1024];
	// demoted variable
	.shared .align 4 .b8 _ZZ12matmul_tiledE2Bs[1024];
	ld.param.u64 	%rd3, [matmul_tiled_param_0];
	ld.param.u64 	%rd4, [matmul_tiled_param_1];
	ld.param.u64 	%rd5, [matmul_tiled_param_2];
	ld.param.u32 	%r24, [matmul_tiled_param_3];
	ld.param.u32 	%r25, [matmul_tiled_param_4];
	ld.param.u32 	%r26, [matmul_tiled_param_5];
	mov.u32 	%r27, %ctaid.y;
	shl.b32 	%r28, %r27, 4;
	mov.u32 	%r40, %tid.y;
	add.s32 	%r2, %r28, %r40;
	mov.u32 	%r29, %ctaid.x;
	shl.b32 	%r3, %r29, 4;
	mov.u32 	%r38, %tid.x;
	add.s32 	%r5, %r3, %r38;
	setp.lt.s32 	%p1, %r25, 1;
	mov.f32 	%f62, 0f00000000;
	@%p1 bra 	$L__BB0_7;
	add.s32 	%r30, %r25, 15;
	shr.u32 	%r31, %r30, 4;
	shl.b32 	%r32, %r40, 6;
	mov.u32 	%r33, _ZZ12matmul_tiledE2As;
	add.s32 	%r6, %r33, %r32;
	shl.b32 	%r34, %r38, 2;
	add.s32 	%r7, %r6, %r34;
	mov.u32 	%r35, _ZZ12matmul_tiledE2Bs;
	add.s32 	%r9, %r35, %r34;
	add.s32 	%r8, %r9, %r32;
	neg.s32 	%r42, %r31;
	mad.lo.s32 	%r36, %r40, %r26, %r38;
	add.s32 	%r41, %r36, %r3;
	shl.b32 	%r12, %r26, 4;
	mad.lo.s32 	%r39, %r25, %r2, %r38;
	cvta.to.global.u64 	%rd1, %rd3;
	cvta.to.global.u64 	%rd2, %rd4;
	mov.f32 	%f62, 0f00000000;
$L__BB0_2:
	setp.ge.s32 	%p2, %r2, %r24;
	setp.ge.s32 	%p3, %r38, %r25;
	mov.f32 	%f60, 0f00000000;
	or.pred  	%p4, %p2, %p3;
	@%p4 bra 	$L__BB0_4;
	mul.wide.u32 	%rd6, %r39, 4;
	add.s64 	%rd7, %rd1, %rd6;
	ld.global.f32 	%f60, [%rd7];
$L__BB0_4:
	setp.ge.s32 	%p5, %r5, %r26;
	st.shared.f32 	[%r7], %f60;
	setp.ge.s32 	%p6, %r40, %r25;
	mov.f32 	%f61, 0f00000000;
	or.pred  	%p7, %p5, %p6;
	@%p7 bra 	$L__BB0_6;
	mul.wide.s32 	%rd8, %r41, 4;
	add.s64 	%rd9, %rd2, %rd8;
	ld.global.f32 	%f61, [%rd9];
$L__BB0_6:
	st.shared.f32 	[%r8], %f61;
	bar.sync 	0;
	ld.shared.f32 	%f12, [%r6];
	ld.shared.f32 	%f13, [%r9];
	fma.rn.f32 	%f14, %f12, %f13, %f62;
	ld.shared.f32 	%f15, [%r6+4];
	ld.shared.f32 	%f16, [%r9+64];
	fma.rn.f32 	%f17, %f15, %f16, %f14;
	ld.shared.f32 	%f18, [%r6+8];
	ld.shared.f32 	%f19, [%r9+128];
	fma.rn.f32 	%f20, %f18, %f19, %f17;
	ld.shared.f32 	%f21, [%r6+12];
	ld.shared.f32 	%f22, [%r9+192];
	fma.rn.f32 	%f23, %f21, %f22, %f20;
	ld.shared.f32 	%f24, [%r6+16];
	ld.shared.f32 	%f25, [%r9+256];
	fma.rn.f32 	%f26, %f24, %f25, %f23;
	ld.shared.f32 	%f27, [%r6+20];
	ld.shared.f32 	%f28, [%r9+320];
	fma.rn.f32 	%f29, %f27, %f28, %f26;
	ld.shared.f32 	%f30, [%r6+24];
	ld.shared.f32 	%f31, [%r9+384];
	fma.rn.f32 	%f32, %f30, %f31, %f29;
	ld.shared.f32 	%f33, [%r6+28];
	ld.shared.f32 	%f34, [%r9+448];
	fma.rn.f32 	%f35, %f33, %f34, %f32;
	ld.shared.f32 	%f36, [%r6+32];
	ld.shared.f32 	%f37, [%r9+512];
	fma.rn.f32 	%f38, %f36, %f37, %f35;
	ld.shared.f32 	%f39, [%r6+36];
	ld.shared.f32 	%f40, [%r9+576];
	fma.rn.f32 	%f41, %f39, %f40, %f38;
	ld.shared.f32 	%f42, [%r6+40];
	ld.shared.f32 	%f43, [%r9+640];
	fma.rn.f32 	%f44, %f42, %f43, %f41;
	ld.shared.f32 	%f45, [%r6+44];
	ld.shared.f32 	%f46, [%r9+704];
	fma.rn.f32 	%f47, %f45, %f46, %f44;
	ld.shared.f32 	%f48, [%r6+48];
	ld.shared.f32 	%f49, [%r9+768];
	fma.rn.f32 	%f50, %f48, %f49, %f47;
	ld.shared.f32 	%f51, [%r6+52];
	ld.shared.f32 	%f52, [%r9+832];
	fma.rn.f32 	%f53, %f51, %f52, %f50;
	ld.shared.f32 	%f54, [%r6+56];
	ld.shared.f32 	%f55, [%r9+896];
	fma.rn.f32 	%f56, %f54, %f55, %f53;
	ld.shared.f32 	%f57, [%r6+60];
	ld.shared.f32 	%f58, [%r9+960];
	fma.rn.f32 	%f62, %f57, %f58, %f56;
	bar.sync 	0;
	add.s32 	%r42, %r42, 1;
	setp.ne.s32 	%p8, %r42, 0;
	add.s32 	%r41, %r41, %r12;
	add.s32 	%r40, %r40, 16;
	add.s32 	%r39, %r39, 16;
	add.s32 	%r38, %r38, 16;
	@%p8 bra 	$L__BB0_2;
$L__BB0_7:
	setp.ge.s32 	%p9, %r2, %r24;
	setp.ge.s32 	%p10, %r5, %r26;
	or.pred  	%p11, %p9, %p10;
	@%p11 bra 	$L__BB0_9;
	mad.lo.s32 	%r37, %r26, %r2, %r5;
	cvta.to.global.u64 	%rd10, %rd5;
	mul.wide.s32 	%rd11, %r37, 4;
	add.s64 	%rd12, %rd10, %rd11;
	st.global.f32 	[%rd12], %f62;
$L__BB0_9:
	ret;

}
	// .globl	transpose
.visible .entry transpose(
	.param .u64 .ptr .align 1 transpose_param_0,
	.param .u64 .ptr .align 1 transpose_param_1,
	.param .u32 transpose_param_2,
	.param .u32 transpose_param_3
)
{
	.reg .pred 	%p<4>;
	.reg .b32 	%r<13>;
	.reg .b32 	%f<2>;
	.reg .b64 	%rd<9>;

	ld.param.u64 	%rd1, [transpose_param_0];
	ld.param.u64 	%rd2, [transpose_param_1];
	ld.param.u32 	%r3, [transpose_param_2];
	ld.param.u32 	%r4, [transpose_param_3];
	mov.u32 	%r5, %ctaid.y;
	mov.u32 	%r6, %ntid.y;
	mov.u32 	%r7, %tid.y;
	mad.lo.s32 	%r1, %r5, %r6, %r7;
	mov.u32 	%r8, %ctaid.x;
	mov.u32 	%r9, %ntid.x;
	mov.u32 	%r10, %tid.x;
	mad.lo.s32 	%r2, %r8, %r9, %r10;
	setp.ge.s32 	%p1, %r1, %r3;
	setp.ge.s32 	%p2, %r2, %r4;
	or.pred  	%p3, %p1, %p2;
	@%p3 bra 	$L__BB1_2;
	cvta.to.global.u64 	%rd3, %rd1;
	cvta.to.global.u64 	%rd4, %rd2;
	mad.lo.s32 	%r11, %r4, %r1, %r2;
	mul.wide.s32 	%rd5, %r11, 4;
	add.s64 	%rd6, %rd3, %rd5;
	ld.global.f32 	%f1, [%rd6];
	mad.lo.s32 	%r12, %r3, %r2, %r1;
	mul.wide.s32 	%rd7, %r12, 4;
	add.s64 	%rd8, %rd4, %rd7;
	st.global.f32 	[%rd8], %f1;
$L__BB1_2:
	ret;

}
	// .globl	fused_sigmoid_sub
.visible .entry fused_sigmoid_sub(
	.param .u64 .ptr .align 1 fused_sigmoid_sub_param_0,
	.param .u64 .ptr .align 1 fused_sigmoid_sub_param_1,
	.param .u64 .ptr .align 1 fused_sigmoid_sub_param_2,
	.param .u32 fused_sigmoid_sub_param_3
)
{
	.reg .pred 	%p<2>;
	.reg .b32 	%r<8>;
	.reg .b32 	%f<17>;
	.reg .b64 	%rd<11>;

	ld.param.u64 	%rd1, [fused_sigmoid_sub_param_0];
	ld.param.u64 	%rd2, [fused_sigmoid_sub_param_1];
	ld.param.u64 	%rd3, [fused_sigmoid_sub_param_2];
	ld.param.u32 	%r2, [fused_sigmoid_sub_param_3];
	mov.u32 	%r3, %ctaid.x;
	mov.u32 	%r4, %ntid.x;
	mov.u32 	%r5, %tid.x;
	mad.lo.s32 	%r1, %r3, %r4, %r5;
	setp.ge.s32 	%p1, %r1, %r2;
	@%p1 bra 	$L__BB2_2;
	cvta.to.global.u64 	%rd4, %rd1;
	cvta.to.global.u64 	%rd5, %rd2;
	cvta.to.global.u64 	%rd6, %rd3;
	mul.wide.s32 	%rd7, %r1, 4;
	add.s64 	%rd8, %rd4, %rd7;
	ld.global.f32 	%f1, [%rd8];
	fma.rn.f32 	%f2, %f1, 0fBBBB989D, 0f3F000000;
	cvt.sat.f32.f32 	%f3, %f2;
	mov.f32 	%f4, 0f4B400001;
	mov.f32 	%f5, 0f437C0000;
	fma.rm.f32 	%f6, %f3, %f5, %f4;
	add.f32 	%f7, %f6, 0fCB40007F;
	neg.f32 	%f8, %f7;
	fma.rn.f32 	%f9, %f1, 0fBFB8AA3B, %f8;
	fma.rn.f32 	%f10, %f1, 0fB2A57060, %f9;
	mov.b32 	%r6, %f6;
	shl.b32 	%r7, %r6, 23;
	mov.b32 	%f11, %r7;
	ex2.approx.ftz.f32 	%f12, %f10;
	fma.rn.f32 	%f13, %f12, %f11, 0f3F800000;
	rcp.rn.f32 	%f14, %f13;
	add.s64 	%rd9, %rd5, %rd7;
	ld.global.f32 	%f15, [%rd9];
	sub.f32 	%f16, %f14, %f15;
	add.s64 	%rd10, %rd6, %rd7;
	st.global.f32 	[%rd10], %f16;
$L__BB2_2:
	ret;

}
	// .globl	axpy
.visible .entry axpy(
	.param .f32 axpy_param_0,
	.param .u64 .ptr .align 1 axpy_param_1,
	.param .u64 .ptr .align 1 axpy_param_2,
	.param .u32 axpy_param_3
)
{
	.reg .pred 	%p<2>;
	.reg .b32 	%r<6>;
	.reg .b32 	%f<5>;
	.reg .b64 	%rd<8>;

	ld.param.f32 	%f1, [axpy_param_0];
	ld.param.u64 	%rd1, [axpy_param_1];
	ld.param.u64 	%rd2, [axpy_param_2];
	ld.param.u32 	%r2, [axpy_param_3];
	mov.u32 	%r3, %ctaid.x;
	mov.u32 	%r4, %ntid.x;
	mov.u32 	%r5, %tid.x;
	mad.lo.s32 	%r1, %r3, %r4, %r5;
	setp.ge.s32 	%p1, %r1, %r2;
	@%p1 bra 	$L__BB3_2;
	cvta.to.global.u64 	%rd3, %rd1;
	cvta.to.global.u64 	%rd4, %rd2;
	mul.wide.s32 	%rd5, %r1, 4;
	add.s64 	%rd6, %rd3, %rd5;
	ld.global.f32 	%f2, [%rd6];
	add.s64 	%rd7, %rd4, %rd5;
	ld.global.f32 	%f3, [%rd7];
	fma.rn.f32 	%f4, %f1, %f2, %f3;
	st.global.f32 	[%rd7], %f4;
$L__BB3_2:
	ret;

}


// ===== COMPILED SASS (sm_100) =====

	.target	sm_100

	.elftype	@"ET_EXEC"


//--------------------- .note.nv.tkinfo           --------------------------
	.section	.note.nv.tkinfo,"",@"SHT_NOTE"
	.sectionflags	@"SHF_NOTE_NV_TKINFO"
	.tkinfo
        /*0018*/ 	.word	0x00000002
        /*0030*/ 	.string	""
        /*0030*/ 	.string	"ptxas"
        /*0030*/ 	.string	"Cuda compilation tools, release 13.0, V13.0.88"
        /*0030*/ 	.string	"Build cuda_13.0.r13.0/compiler.36424714_0"
        /*0030*/ 	.string	"-arch sm_100 -m 64 "



//--------------------- .note.nv.cuinfo           --------------------------
	.section	.note.nv.cuinfo,"",@"SHT_NOTE"
	.sectionflags	@"SHF_NOTE_NV_CUINFO"
        /*0018*/ 	.short	0x0002
        /*001a*/ 	.short	0x0064
        /*001c*/ 	.short	0x0082
	.zero		2


//--------------------- .nv.info                  --------------------------
	.section	.nv.info,"",@"SHT_CUDA_INFO"
	.align	4


	//----- nvinfo : EIATTR_REGCOUNT
	.align		4
        /*0000*/ 	.byte	0x04, 0x2f
        /*0002*/ 	.short	(.L_1 - .L_0)
	.align		4
.L_0:
        /*0004*/ 	.word	index@(matmul_tiled)
        /*0008*/ 	.word	0x00000020


	//----- nvinfo : EIATTR_FRAME_SIZE
	.align		4
.L_1:
        /*000c*/ 	.byte	0x04, 0x11
        /*000e*/ 	.short	(.L_3 - .L_2)
	.align		4
.L_2:
        /*0010*/ 	.word	index@(matmul_tiled)
        /*0014*/ 	.word	0x00000000


	//----- nvinfo : EIATTR_REGCOUNT
	.align		4
.L_3:
        /*0018*/ 	.byte	0x04, 0x2f
        /*001a*/ 	.short	(.L_5 - .L_4)
	.align		4
.L_4:
        /*001c*/ 	.word	index@(transpose)
        /*0020*/ 	.word	0x0000000a


	//----- nvinfo : EIATTR_FRAME_SIZE
	.align		4
.L_5:
        /*0024*/ 	.byte	0x04, 0x11
        /*0026*/ 	.short	(.L_7 - .L_6)
	.align		4
.L_6:
        /*0028*/ 	.word	index@(transpose)
        /*002c*/ 	.word	0x00000000


	//----- nvinfo : EIATTR_REGCOUNT
	.align		4
.L_7:
        /*0030*/ 	.byte	0x04, 0x2f
        /*0032*/ 	.short	(.L_9 - .L_8)
	.align		4
.L_8:
        /*0034*/ 	.word	index@(fused_sigmoid_sub)
        /*0038*/ 	.word	0x0000000e


	//----- nvinfo : EIATTR_FRAME_SIZE
	.align		4
.L_9:
        /*003c*/ 	.byte	0x04, 0x11
        /*003e*/ 	.short	(.L_11 - .L_10)
	.align		4
.L_10:
        /*0040*/ 	.word	index@($__internal_0_$__cuda_sm20_rcp_rn_f32_slowpath)
        /*0044*/ 	.word	0x00000000


	//----- nvinfo : EIATTR_FRAME_SIZE
	.align		4
.L_11:
        /*0048*/ 	.byte	0x04, 0x11
        /*004a*/ 	.short	(.L_13 - .L_12)
	.align		4
.L_12:
        /*004c*/ 	.word	index@(fused_sigmoid_sub)
        /*0050*/ 	.word	0x00000000


	//----- nvinfo : EIATTR_REGCOUNT
	.align		4
.L_13:
        /*0054*/ 	.byte	0x04, 0x2f
        /*0056*/ 	.short	(.L_15 - .L_14)
	.align		4
.L_14:
        /*0058*/ 	.word	index@(axpy)
        /*005c*/ 	.word	0x0000000a


	//----- nvinfo : EIATTR_FRAME_SIZE
	.align		4
.L_15:
        /*0060*/ 	.byte	0x04, 0x11
        /*0062*/ 	.short	(.L_17 - .L_16)
	.align		4
.L_16:
        /*0064*/ 	.word	index@(axpy)
        /*0068*/ 	.word	0x00000000


	//----- nvinfo : EIATTR_MIN_STACK_SIZE
	.align		4
.L_17:
        /*006c*/ 	.byte	0x04, 0x12
        /*006e*/ 	.short	(.L_19 - .L_18)
	.align		4
.L_18:
        /*0070*/ 	.word	index@(axpy)
        /*0074*/ 	.word	0x00000000


	//----- nvinfo : EIATTR_MIN_STACK_SIZE
	.align		4
.L_19:
        /*0078*/ 	.byte	0x04, 0x12
        /*007a*/ 	.short	(.L_21 - .L_20)
	.align		4
.L_20:
        /*007c*/ 	.word	index@(fused_sigmoid_sub)
        /*0080*/ 	.word	0x00000000


	//----- nvinfo : EIATTR_MIN_STACK_SIZE
	.align		4
.L_21:
        /*0084*/ 	.byte	0x04, 0x12
        /*0086*/ 	.short	(.L_23 - .L_22)
	.align		4
.L_22:
        /*0088*/ 	.word	index@(transpose)
        /*008c*/ 	.word	0x00000000


	//----- nvinfo : EIATTR_MIN_STACK_SIZE
	.align		4
.L_23:
        /*0090*/ 	.byte	0x04, 0x12
        /*0092*/ 	.short	(.L_25 - .L_24)
	.align		4
.L_24:
        /*0094*/ 	.word	index@(matmul_tiled)
        /*0098*/ 	.word	0x00000000
.L_25:


//--------------------- .nv.compat                --------------------------
	.section	.nv.compat,"",@"SHT_CUDA_COMPAT_INFO"
	.align	4
        /*0000*/ 	.byte	0x02, 0x09, 0x00, 0x00, 0x02, 0x02, 0x01, 0x00, 0x02, 0x05, 0x05, 0x00, 0x03, 0x07, 0x01, 0x01
        /*0010*/ 	.byte	0x02, 0x03, 0x00, 0x00, 0x02, 0x06, 0x01, 0x00, 0x04, 0x0b, 0x08, 0x00, 0x09, 0x00, 0x00, 0x00
        /*0020*/ 	.byte	0x00, 0x00, 0x00, 0x00


//--------------------- .nv.info.axpy             --------------------------
	.section	.nv.info.axpy,"",@"SHT_CUDA_INFO"
	.sectionflags	@""
	.align	4


	//----- nvinfo : EIATTR_CUDA_API_VERSION
	.align		4
        /*0000*/ 	.byte	0x04, 0x37
        /*0002*/ 	.short	(.L_27 - .L_26)
.L_26:
        /*0004*/ 	.word	0x00000082


	//----- nvinfo : EIATTR_KPARAM_INFO
	.align		4
.L_27:
        /*0008*/ 	.byte	0x04, 0x17
        /*000a*/ 	.short	(.L_29 - .L_28)
.L_28:
        /*000c*/ 	.word	0x00000000
        /*0010*/ 	.short	0x0003
        /*0012*/ 	.short	0x0018
        /*0014*/ 	.byte	0x00, 0xf0, 0x11, 0x00


	//----- nvinfo : EIATTR_KPARAM_INFO
	.align		4
.L_29:
        /*0018*/ 	.byte	0x04, 0x17
        /*001a*/ 	.short	(.L_31 - .L_30)
.L_30:
        /*001c*/ 	.word	0x00000000
        /*0020*/ 	.short	0x0002
        /*0022*/ 	.short	0x0010
        /*0024*/ 	.byte	0x00, 0xf5, 0x21, 0x00


	//----- nvinfo : EIATTR_KPARAM_INFO
	.align		4
.L_31:
        /*0028*/ 	.byte	0x04, 0x17
        /*002a*/ 	.short	(.L_33 - .L_32)
.L_32:
        /*002c*/ 	.word	0x00000000
        /*0030*/ 	.short	0x0001
        /*0032*/ 	.short	0x0008
        /*0034*/ 	.byte	0x00, 0xf5, 0x21, 0x00


	//----- nvinfo : EIATTR_KPARAM_INFO
	.align		4
.L_33:
        /*0038*/ 	.byte	0x04, 0x17
        /*003a*/ 	.short	(.L_35 - .L_34)
.L_34:
        /*003c*/ 	.word	0x00000000
        /*0040*/ 	.short	0x0000
        /*0042*/ 	.short	0x0000
        /*0044*/ 	.byte	0x00, 0xf0, 0x11, 0x00


	//----- nvinfo : EIATTR_SPARSE_MMA_MASK
	.align		4
.L_35:
        /*0048*/ 	.byte	0x03, 0x50
        /*004a*/ 	.short	0x0000


	//----- nvinfo : EIATTR_MAXREG_COUNT
	.align		4
        /*004c*/ 	.byte	0x03, 0x1b
        /*004e*/ 	.short	0x00ff


	//----- nvinfo : EIATTR_MERCURY_ISA_VERSION
	.align		4
        /*0050*/ 	.byte	0x03, 0x5f
        /*0052*/ 	.short	0x0101


	//----- nvinfo : EIATTR_VRC_CTA_INIT_COUNT
	.align		4
        /*0054*/ 	.byte	0x02, 0x4a
	.zero		1
	.zero		1


	//----- nvinfo : EIATTR_EXIT_INSTR_OFFSETS
	.align		4
        /*0058*/ 	.byte	0x04, 0x1c
        /*005a*/ 	.short	(.L_37 - .L_36)


	//   ....[0]....
.L_36:
        /*005c*/ 	.word	0x00000070


	//   ....[1]....
        /*0060*/ 	.word	0x00000120


	//----- nvinfo : EIATTR_CBANK_PARAM_SIZE
	.align		4
.L_37:
        /*0064*/ 	.byte	0x03, 0x19
        /*0066*/ 	.short	0x001c


	//----- nvinfo : EIATTR_PARAM_CBANK
	.align		4
        /*0068*/ 	.byte	0x04, 0x0a
        /*006a*/ 	.short	(.L_39 - .L_38)
	.align		4
.L_38:
        /*006c*/ 	.word	index@(.nv.constant0.axpy)
        /*0070*/ 	.short	0x0380
        /*0072*/ 	.short	0x001c


	//----- nvinfo : EIATTR_SW_WAR
	.align		4
.L_39:
        /*0074*/ 	.byte	0x04, 0x36
        /*0076*/ 	.short	(.L_41 - .L_40)
.L_40:
        /*0078*/ 	.word	0x00000008
.L_41:


//--------------------- .nv.info.fused_sigmoid_sub --------------------------
	.section	.nv.info.fused_sigmoid_sub,"",@"SHT_CUDA_INFO"
	.sectionflags	@""
	.align	4


	//----- nvinfo : EIATTR_CUDA_API_VERSION
	.align		4
        /*0000*/ 	.byte	0x04, 0x37
        /*0002*/ 	.short	(.L_43 - .L_42)
.L_42:
        /*0004*/ 	.word	0x00000082


	//----- nvinfo : EIATTR_KPARAM_INFO
	.align		4
.L_43:
        /*0008*/ 	.byte	0x04, 0x17
        /*000a*/ 	.short	(.L_45 - .L_44)
.L_44:
        /*000c*/ 	.word	0x00000000
        /*0010*/ 	.short	0x0003
        /*0012*/ 	.short	0x0018
        /*0014*/ 	.byte	0x00, 0xf0, 0x11, 0x00


	//----- nvinfo : EIATTR_KPARAM_INFO
	.align		4
.L_45:
        /*0018*/ 	.byte	0x04, 0x17
        /*001a*/ 	.short	(.L_47 - .L_46)
.L_46:
        /*001c*/ 	.word	0x00000000
        /*0020*/ 	.short	0x0002
        /*0022*/ 	.short	0x0010
        /*0024*/ 	.byte	0x00, 0xf5, 0x21, 0x00


	//----- nvinfo : EIATTR_KPARAM_INFO
	.align		4
.L_47:
        /*0028*/ 	.byte	0x04, 0x17
        /*002a*/ 	.short	(.L_49 - .L_48)
.L_48:
        /*002c*/ 	.word	0x00000000
        /*0030*/ 	.short	0x0001
        /*0032*/ 	.short	0x0008
        /*0034*/ 	.byte	0x00, 0xf5, 0x21, 0x00


	//----- nvinfo : EIATTR_KPARAM_INFO
	.align		4
.L_49:
        /*0038*/ 	.byte	0x04, 0x17
        /*003a*/ 	.short	(.L_51 - .L_50)
.L_50:
        /*003c*/ 	.word	0x00000000
        /*0040*/ 	.short	0x0000
        /*0042*/ 	.short	0x0000
        /*0044*/ 	.byte	0x00, 0xf5, 0x21, 0x00


	//----- nvinfo : EIATTR_SPARSE_MMA_MASK
	.align		4
.L_51:
        /*0048*/ 	.byte	0x03, 0x50
        /*004a*/ 	.short	0x0000


	//----- nvinfo : EIATTR_MAXREG_COUNT
	.align		4
        /*004c*/ 	.byte	0x03, 0x1b
        /*004e*/ 	.short	0x00ff


	//----- nvinfo : EIATTR_MERCURY_ISA_VERSION
	.align		4
        /*0050*/ 	.byte	0x03, 0x5f
        /*0052*/ 	.short	0x0101


	//----- nvinfo : EIATTR_VRC_CTA_INIT_COUNT
	.align		4
        /*0054*/ 	.byte	0x02, 0x4a
	.zero		1
	.zero		1


	//----- nvinfo : EIATTR_EXIT_INSTR_OFFSETS
	.align		4
        /*0058*/ 	.byte	0x04, 0x1c
        /*005a*/ 	.short	(.L_53 - .L_52)


	//   ....[0]....
.L_52:
        /*005c*/ 	.word	0x00000070


	//   ....[1]....
        /*0060*/ 	.word	0x000002a0


	//----- nvinfo : EIATTR_CRS_STACK_SIZE
	.align		4
.L_53:
        /*0064*/ 	.byte	0x04, 0x1e
        /*0066*/ 	.short	(.L_55 - .L_54)
.L_54:
        /*0068*/ 	.word	0x00000000


	//----- nvinfo : EIATTR_CBANK_PARAM_SIZE
	.align		4
.L_55:
        /*006c*/ 	.byte	0x03, 0x19
        /*006e*/ 	.short	0x001c


	//----- nvinfo : EIATTR_PARAM_CBANK
	.align		4
        /*0070*/ 	.byte	0x04, 0x0a
        /*0072*/ 	.short	(.L_57 - .L_56)
	.align		4
.L_56:
        /*0074*/ 	.word	index@(.nv.constant0.fused_sigmoid_sub)
        /*0078*/ 	.short	0x0380
        /*007a*/ 	.short	0x001c


	//----- nvinfo : EIATTR_SW_WAR
	.align		4
.L_57:
        /*007c*/ 	.byte	0x04, 0x36
        /*007e*/ 	.short	(.L_59 - .L_58)
.L_58:
        /*0080*/ 	.word	0x00000008
.L_59:


//--------------------- .nv.info.transpose        --------------------------
	.section	.nv.info.transpose,"",@"SHT_CUDA_INFO"
	.sectionflags	@""
	.align	4


	//----- nvinfo : EIATTR_CUDA_API_VERSION
	.align		4
        /*0000*/ 	.byte	0x04, 0x37
        /*0002*/ 	.short	(.L_61 - .L_60)
.L_60:
        /*0004*/ 	.word	0x00000082


	//----- nvinfo : EIATTR_KPARAM_INFO
	.align		4
.L_61:
        /*0008*/ 	.byte	0x04, 0x17
        /*000a*/ 	.short	(.L_63 - .L_62)
.L_62:
        /*000c*/ 	.word	0x00000000
        /*0010*/ 	.short	0x0003
        /*0012*/ 	.short	0x0014
        /*0014*/ 	.byte	0x00, 0xf0, 0x11, 0x00


	//----- nvinfo : EIATTR_KPARAM_INFO
	.align		4
.L_63:
        /*0018*/ 	.byte	0x04, 0x17
        /*001a*/ 	.short	(.L_65 - .L_64)
.L_64:
        /*001c*/ 	.word	0x00000000
        /*0020*/ 	.short	0x0002
        /*0022*/ 	.short	0x0010
        /*0024*/ 	.byte	0x00, 0xf0, 0x11, 0x00


	//----- nvinfo : EIATTR_KPARAM_INFO
	.align		4
.L_65:
        /*0028*/ 	.byte	0x04, 0x17
        /*002a*/ 	.short	(.L_67 - .L_66)
.L_66:
        /*002c*/ 	.word	0x00000000
        /*0030*/ 	.short	0x0001
        /*0032*/ 	.short	0x0008
        /*0034*/ 	.byte	0x00, 0xf5, 0x21, 0x00


	//----- nvinfo : EIATTR_KPARAM_INFO
	.align		4
.L_67:
        /*0038*/ 	.byte	0x04, 0x17
        /*003a*/ 	.short	(.L_69 - .L_68)
.L_68:
        /*003c*/ 	.word	0x00000000
        /*0040*/ 	.short	0x0000
        /*0042*/ 	.short	0x0000
        /*0044*/ 	.byte	0x00, 0xf5, 0x21, 0x00


	//----- nvinfo : EIATTR_SPARSE_MMA_MASK
	.align		4
.L_69:
        /*0048*/ 	.byte	0x03, 0x50
        /*004a*/ 	.short	0x0000


	//----- nvinfo : EIATTR_MAXREG_COUNT
	.align		4
        /*004c*/ 	.byte	0x03, 0x1b
        /*004e*/ 	.short	0x00ff


	//----- nvinfo : EIATTR_MERCURY_ISA_VERSION
	.align		4
        /*0050*/ 	.byte	0x03, 0x5f
        /*0052*/ 	.short	0x0101


	//----- nvinfo : EIATTR_VRC_CTA_INIT_COUNT
	.align		4
        /*0054*/ 	.byte	0x02, 0x4a
	.zero		1
	.zero		1


	//----- nvinfo : EIATTR_EXIT_INSTR_OFFSETS
	.align		4
        /*0058*/ 	.byte	0x04, 0x1c
        /*005a*/ 	.short	(.L_71 - .L_70)


	//   ....[0]....
.L_70:
        /*005c*/ 	.word	0x000000c0


	//   ....[1]....
        /*0060*/ 	.word	0x00000160


	//----- nvinfo : EIATTR_CBANK_PARAM_SIZE
	.align		4
.L_71:
        /*0064*/ 	.byte	0x03, 0x19
        /*0066*/ 	.short	0x0018


	//----- nvinfo : EIATTR_PARAM_CBANK
	.align		4
        /*0068*/ 	.byte	0x04, 0x0a
        /*006a*/ 	.short	(.L_73 - .L_72)
	.align		4
.L_72:
        /*006c*/ 	.word	index@(.nv.constant0.transpose)
        /*0070*/ 	.short	0x0380
        /*0072*/ 	.short	0x0018


	//----- nvinfo : EIATTR_SW_WAR
	.align		4
.L_73:
        /*0074*/ 	.byte	0x04, 0x36
        /*0076*/ 	.short	(.L_75 - .L_74)
.L_74:
        /*0078*/ 	.word	0x00000008
.L_75:


//--------------------- .nv.info.matmul_tiled     --------------------------
	.section	.nv.info.matmul_tiled,"",@"SHT_CUDA_INFO"
	.sectionflags	@""
	.align	4


	//----- nvinfo : EIATTR_CUDA_API_VERSION
	.align		4
        /*0000*/ 	.byte	0x04, 0x37
        /*0002*/ 	.short	(.L_77 - .L_76)
.L_76:
        /*0004*/ 	.word	0x00000082


	//----- nvinfo : EIATTR_KPARAM_INFO
	.align		4
.L_77:
        /*0008*/ 	.byte	0x04, 0x17
        /*000a*/ 	.short	(.L_79 - .L_78)
.L_78:
        /*000c*/ 	.word	0x00000000
        /*0010*/ 	.short	0x0005
        /*0012*/ 	.short	0x0020
        /*0014*/ 	.byte	0x00, 0xf0, 0x11, 0x00


	//----- nvinfo : EIATTR_KPARAM_INFO
	.align		4
.L_79:
        /*0018*/ 	.byte	0x04, 0x17
        /*001a*/ 	.short	(.L_81 - .L_80)
.L_80:
        /*001c*/ 	.word	0x00000000
        /*0020*/ 	.short	0x0004
        /*0022*/ 	.short	0x001c
        /*0024*/ 	.byte	0x00, 0xf0, 0x11, 0x00


	//----- nvinfo : EIATTR_KPARAM_INFO
	.align		4
.L_81:
        /*0028*/ 	.byte	0x04, 0x17
        /*002a*/ 	.short	(.L_83 - .L_82)
.L_82:
        /*002c*/ 	.word	0x00000000
        /*0030*/ 	.short	0x0003
        /*0032*/ 	.short	0x0018
        /*0034*/ 	.byte	0x00, 0xf0, 0x11, 0x00


	//----- nvinfo : EIATTR_KPARAM_INFO
	.align		4
.L_83:
        /*0038*/ 	.byte	0x04, 0x17
        /*003a*/ 	.short	(.L_85 - .L_84)
.L_84:
        /*003c*/ 	.word	0x00000000
        /*0040*/ 	.short	0x0002
        /*0042*/ 	.short	0x0010
        /*0044*/ 	.byte	0x00, 0xf5, 0x21, 0x00


	//----- nvinfo : EIATTR_KPARAM_INFO
	.align		4
.L_85:
        /*0048*/ 	.byte	0x04, 0x17
        /*004a*/ 	.short	(.L_87 - .L_86)
.L_86:
        /*004c*/ 	.word	0x00000000
        /*0050*/ 	.short	0x0001
        /*0052*/ 	.short	0x0008
        /*0054*/ 	.byte	0x00, 0xf5, 0x21, 0x00


	//----- nvinfo : EIATTR_KPARAM_INFO
	.align		4
.L_87:
        /*0058*/ 	.byte	0x04, 0x17
        /*005a*/ 	.short	(.L_89 - .L_88)
.L_88:
        /*005c*/ 	.word	0x00000000
        /*0060*/ 	.short	0x0000
        /*0062*/ 	.short	0x0000
        /*0064*/ 	.byte	0x00, 0xf5, 0x21, 0x00


	//----- nvinfo : EIATTR_SPARSE_MMA_MASK
	.align		4
.L_89:
        /*0068*/ 	.byte	0x03, 0x50
        /*006a*/ 	.short	0x0000


	//----- nvinfo : EIATTR_MAXREG_COUNT
	.align		4
        /*006c*/ 	.byte	0x03, 0x1b
        /*006e*/ 	.short	0x00ff


	//----- nvinfo : EIATTR_NUM_BARRIERS
	.align		4
        /*0070*/ 	.byte	0x02, 0x4c
        /*0072*/ 	.byte	0x01
	.zero		1


	//----- nvinfo : EIATTR_MERCURY_ISA_VERSION
	.align		4
        /*0074*/ 	.byte	0x03, 0x5f
        /*0076*/ 	.short	0x0101


	//----- nvinfo : EIATTR_VRC_CTA_INIT_COUNT
	.align		4
        /*0078*/ 	.byte	0x02, 0x4a
	.zero		1
	.zero		1


	//----- nvinfo : EIATTR_EXIT_INSTR_OFFSETS
	.align		4
        /*007c*/ 	.byte	0x04, 0x1c
        /*007e*/ 	.short	(.L_91 - .L_90)


	//   ....[0]....
.L_90:
        /*0080*/ 	.word	0x000005e0


	//   ....[1]....
        /*0084*/ 	.word	0x00000630


	//----- nvinfo : EIATTR_CBANK_PARAM_SIZE
	.align		4
.L_91:
        /*0088*/ 	.byte	0x03, 0x19
        /*008a*/ 	.short	0x0024


	//----- nvinfo : EIATTR_PARAM_CBANK
	.align		4
        /*008c*/ 	.byte	0x04, 0x0a
        /*008e*/ 	.short	(.L_93 - .L_92)
	.align		4
.L_92:
        /*0090*/ 	.word	index@(.nv.constant0.matmul_tiled)
        /*0094*/ 	.short	0x0380
        /*0096*/ 	.short	0x0024


	//----- nvinfo : EIATTR_SW_WAR
	.align		4
.L_93:
        /*0098*/ 	.byte	0x04, 0x36
        /*009a*/ 	.short	(.L_95 - .L_94)
.L_94:
        /*009c*/ 	.word	0x00000008
.L_95:


//--------------------- .nv.callgraph             --------------------------
	.section	.nv.callgraph,"",@"SHT_CUDA_CALLGRAPH"
	.align	4
	.sectionentsize	8
	.align		4
        /*0000*/ 	.word	0x00000000
	.align		4
        /*0004*/ 	.word	0xffffffff
	.align		4
        /*0008*/ 	.word	0x00000000
	.align		4
        /*000c*/ 	.word	0xfffffffe
	.align		4
        /*0010*/ 	.word	0x00000000
	.align		4
        /*0014*/ 	.word	0xfffffffd
	.align		4
        /*0018*/ 	.word	0x00000000
	.align		4
        /*001c*/ 	.word	0xfffffffc


//--------------------- .text.axpy                --------------------------
	.section	.text.axpy,"ax",@progbits
	.align	128
        .global         axpy
        .type           axpy,@function
        .size           axpy,(.L_x_14 - axpy)
        .other          axpy,@"STO_CUDA_ENTRY STV_DEFAULT"
axpy:
.text.axpy:
[----:B------:R-:W-:Y:S01]  /*0000*/  LDC R1, c[0x0][0x37c] ;  /* 0x0000df00ff017b82 */ /* 0x000fe20000000800 */
[----:B------:R-:W0:Y:S07]  /*0010*/  S2R R0, SR_TID.X ;  /* 0x0000000000007919 */ /* 0x000e2e0000002100 */
[----:B------:R-:W0:Y:S01]  /*0020*/  S2UR UR4, SR_CTAID.X ;  /* 0x00000000000479c3 */ /* 0x000e220000002500 */
[----:B------:R-:W1:Y:S07]  /*0030*/  LDCU UR5, c[0x0][0x398] ;  /* 0x00007300ff0577ac */ /* 0x000e6e0008000800 */
[----:B------:R-:W0:Y:S02]  /*0040*/  LDC R7, c[0x0][0x360] ;  /* 0x0000d800ff077b82 */ /* 0x000e240000000800 */
[----:B0-----:R-:W-:-:S05]  /*0050*/  IMAD R7, R7, UR4, R0 ;  /* 0x0000000407077c24 */ /* 0x001fca000f8e0200 */
[----:B-1----:R-:W-:-:S13]  /*0060*/  ISETP.GE.AND P0, PT, R7, UR5, PT ;  /* 0x0000000507007c0c */ /* 0x002fda000bf06270 */
[----:B------:R-:W-:Y:S05]  /*0070*/  @P0 EXIT ;  /* 0x000000000000094d */ /* 0x000fea0003800000 */
[----:B------:R-:W0:Y:S01]  /*0080*/  LDC.64 R2, c[0x0][0x388] ;  /* 0x0000e200ff027b82 */ /* 0x000e220000000a00 */
[----:B------:R-:W1:Y:S01]  /*0090*/  LDCU.64 UR4, c[0x0][0x358] ;  /* 0x00006b00ff0477ac */ /* 0x000e620008000a00 */
[----:B------:R-:W2:Y:S06]  /*00a0*/  LDCU UR6, c[0x0][0x380] ;  /* 0x00007000ff0677ac */ /* 0x000eac0008000800 */
[----:B------:R-:W3:Y:S01]  /*00b0*/  LDC.64 R4, c[0x0][0x390] ;  /* 0x0000e400ff047b82 */ /* 0x000ee20000000a00 */
[----:B0-----:R-:W-:-:S06]  /*00c0*/  IMAD.WIDE R2, R7, 0x4, R2 ;  /* 0x0000000407027825 */ /* 0x001fcc00078e0202 */
[----:B-1----:R-:W2:Y:S01]  /*00d0*/  LDG.E R2, desc[UR4][R2.64] ;  /* 0x0000000402027981 */ /* 0x002ea2000c1e1900 */
[----:B---3--:R-:W-:-:S05]  /*00e0*/  IMAD.WIDE R4, R7, 0x4, R4 ;  /* 0x0000000407047825 */ /* 0x008fca00078e0204 */
[----:B------:R-:W2:Y:S02]  /*00f0*/  LDG.E R7, desc[UR4][R4.64] ;  /* 0x0000000404077981 */ /* 0x000ea4000c1e1900 */
[----:B--2---:R-:W-:-:S05]  /*0100*/  FFMA R7, R2, UR6, R7 ;  /* 0x0000000602077c23 */ /* 0x004fca0008000007 */
[----:B------:R-:W-:Y:S01]  /*0110*/  STG.E desc[UR4][R4.64], R7 ;  /* 0x0000000704007986 */ /* 0x000fe2000c101904 */
[----:B------:R-:W-:Y:S05]  /*0120*/  EXIT ;  /* 0x000000000000794d */ /* 0x000fea0003800000 */
.L_x_0:
[----:B------:R-:W-:-:S00]  /*0130*/  BRA `(.L_x_0) ;  /* 0xfffffffc00fc7947 */ /* 0x000fc0000383ffff */
[----:B------:R-:W-:-:S00]  /*0140*/  NOP ;  /* 0x0000000000007918 */ /* 0x000fc00000000000 */
        /* <DEDUP_REMOVED lines=11> */
.L_x_14:


//--------------------- .text.fused_sigmoid_sub   --------------------------
	.section	.text.fused_sigmoid_sub,"ax",@progbits
	.align	128
        .global         fused_sigmoid_sub
        .type           fused_sigmoid_sub,@function
        .size           fused_sigmoid_sub,(.L_x_13 - fused_sigmoid_sub)
        .other          fused_sigmoid_sub,@"STO_CUDA_ENTRY STV_DEFAULT"
fused_sigmoid_sub:
.text.fused_sigmoid_sub:
        /* <DEDUP_REMOVED lines=10> */
[----:B0-----:R-:W-:-:S06]  /*00a0*/  IMAD.WIDE R4, R3, 0x4, R4 ;  /* 0x0000000403047825 */ /* 0x001fcc00078e0204 */
[----:B-1----:R-:W2:Y:S01]  /*00b0*/  LDG.E R4, desc[UR4][R4.64] ;  /* 0x0000000404047981 */ /* 0x002ea2000c1e1900 */
[----:B------:R-:W-:Y:S01]  /*00c0*/  IMAD.MOV.U32 R7, RZ, RZ, 0x3bbb989d ;  /* 0x3bbb989dff077424 */ /* 0x000fe200078e00ff */
[----:B------:R-:W-:Y:S01]  /*00d0*/  BSSY.RECONVERGENT B0, `(.L_x_1) ;  /* 0x0000015000007945 */ /* 0x000fe20003800200 */
[----:B------:R-:W-:Y:S02]  /*00e0*/  IMAD.MOV.U32 R9, RZ, RZ, 0x437c0000 ;  /* 0x437c0000ff097424 */ /* 0x000fe400078e00ff */
[----:B--2---:R-:W-:-:S04]  /*00f0*/  FFMA.SAT R0, R4, -R7, 0.5 ;  /* 0x3f00000004007423 */ /* 0x004fc80000002807 */
[----:B------:R-:W-:-:S04]  /*0100*/  FFMA.RM R0, R0, R9, 12582913 ;  /* 0x4b40000100007423 */ /* 0x000fc80000004009 */
[C---:B------:R-:W-:Y:S01]  /*0110*/  FADD R7, R0.reuse, -12583039 ;  /* 0xcb40007f00077421 */ /* 0x040fe20000000000 */
[----:B------:R-:W-:-:S03]  /*0120*/  SHF.L.U32 R0, R0, 0x17, RZ ;  /* 0x0000001700007819 */ /* 0x000fc600000006ff */
[----:B------:R-:W-:-:S04]  /*0130*/  FFMA R7, R4, -1.4426950216293334961, -R7 ;  /* 0xbfb8aa3b04077823 */ /* 0x000fc80000000807 */
[----:B------:R-:W-:-:S06]  /*0140*/  FFMA R7, R4, -1.925963033500011079e-08, R7 ;  /* 0xb2a5706004077823 */ /* 0x000fcc0000000007 */
[----:B------:R-:W0:Y:S02]  /*0150*/  MUFU.EX2 R7, R7 ;  /* 0x0000000700077308 */ /* 0x000e240000000800 */
[----:B0-----:R-:W-:-:S04]  /*0160*/  FFMA R0, R0, R7, 1 ;  /* 0x3f80000000007423 */ /* 0x001fc80000000007 */
[----:B------:R-:W-:-:S05]  /*0170*/  VIADD R2, R0, 0x1800000 ;  /* 0x0180000000027836 */ /* 0x000fca0000000000 */
[----:B------:R-:W-:-:S04]  /*0180*/  LOP3.LUT R2, R2, 0x7f800000, RZ, 0xc0, !PT ;  /* 0x7f80000002027812 */ /* 0x000fc800078ec0ff */
[----:B------:R-:W-:-:S13]  /*0190*/  ISETP.GT.U32.AND P0, PT, R2, 0x1ffffff, PT ;  /* 0x01ffffff0200780c */ /* 0x000fda0003f04070 */
[----:B------:R-:W-:Y:S05]  /*01a0*/  @P0 BRA `(.L_x_2) ;  /* 0x00000000000c0947 */ /* 0x000fea0003800000 */
[----:B------:R-:W-:-:S07]  /*01b0*/  MOV R4, 0x1d0 ;  /* 0x000001d000047802 */ /* 0x000fce0000000f00 */
[----:B------:R-:W-:Y:S05]  /*01c0*/  CALL.REL.NOINC `($__internal_0_$__cuda_sm20_rcp_rn_f32_slowpath) ;  /* 0x0000000000387944 */ /* 0x000fea0003c00000 */
[----:B------:R-:W-:Y:S05]  /*01d0*/  BRA `(.L_x_3) ;  /* 0x0000000000107947 */ /* 0x000fea0003800000 */
.L_x_2:
[----:B------:R-:W0:Y:S02]  /*01e0*/  MUFU.RCP R5, R0 ;  /* 0x0000000000057308 */ /* 0x000e240000001000 */
[----:B0-----:R-:W-:-:S04]  /*01f0*/  FFMA R2, R0, R5, -1 ;  /* 0xbf80000000027423 */ /* 0x001fc80000000005 */
[----:B------:R-:W-:-:S04]  /*0200*/  FADD.FTZ R2, -R2, -RZ ;  /* 0x800000ff02027221 */ /* 0x000fc80000010100 */
[----:B------:R-:W-:-:S07]  /*0210*/  FFMA R8, R5, R2, R5 ;  /* 0x0000000205087223 */ /* 0x000fce0000000005 */
.L_x_3:
[----:B------:R-:W-:Y:S05]  /*0220*/  BSYNC.RECONVERGENT B0 ;  /* 0x0000000000007941 */ /* 0x000fea0003800200 */
.L_x_1:
[----:B------:R-:W0:Y:S08]  /*0230*/  LDC.64 R4, c[0x0][0x388] ;  /* 0x0000e200ff047b82 */ /* 0x000e300000000a00 */
[----:B------:R-:W1:Y:S01]  /*0240*/  LDC.64 R6, c[0x0][0x390] ;  /* 0x0000e400ff067b82 */ /* 0x000e620000000a00 */
[----:B0-----:R-:W-:-:S06]  /*0250*/  IMAD.WIDE R4, R3, 0x4, R4 ;  /* 0x0000000403047825 */ /* 0x001fcc00078e0204 */
[----:B------:R-:W2:Y:S01]  /*0260*/  LDG.E R5, desc[UR4][R4.64] ;  /* 0x0000000404057981 */ /* 0x000ea2000c1e1900 */
[----:B-1----:R-:W-:-:S04]  /*0270*/  IMAD.WIDE R2, R3, 0x4, R6 ;  /* 0x0000000403027825 */ /* 0x002fc800078e0206 */
[----:B--2---:R-:W-:-:S05]  /*0280*/  FADD R7, -R5, R8 ;  /* 0x0000000805077221 */ /* 0x004fca0000000100 */
[----:B------:R-:W-:Y:S01]  /*0290*/  STG.E desc[UR4][R2.64], R7 ;  /* 0x0000000702007986 */ /* 0x000fe2000c101904 */
[----:B------:R-:W-:Y:S05]  /*02a0*/  EXIT ;  /* 0x000000000000794d */ /* 0x000fea0003800000 */
        .weak           $__internal_0_$__cuda_sm20_rcp_rn_f32_slowpath
        .type           $__internal_0_$__cuda_sm20_rcp_rn_f32_slowpath,@function
        .size           $__internal_0_$__cuda_sm20_rcp_rn_f32_slowpath,(.L_x_13 - $__internal_0_$__cuda_sm20_rcp_rn_f32_slowpath)
$__internal_0_$__cuda_sm20_rcp_rn_f32_slowpath:
[----:B------:R-:W-:Y:S01]  /*02b0*/  SHF.L.U32 R2, R0, 0x1, RZ ;  /* 0x0000000100027819 */ /* 0x000fe200000006ff */
[----:B------:R-:W-:Y:S03]  /*02c0*/  BSSY.RECONVERGENT B1, `(.L_x_4) ;  /* 0x0000030000017945 */ /* 0x000fe60003800200 */
[----:B------:R-:W-:-:S04]  /*02d0*/  SHF.R.U32.HI R2, RZ, 0x18, R2 ;  /* 0x00000018ff027819 */ /* 0x000fc80000011602 */
[----:B------:R-:W-:-:S13]  /*02e0*/  ISETP.NE.U32.AND P0, PT, R2, RZ, PT ;  /* 0x000000ff0200720c */ /* 0x000fda0003f05070 */
[----:B------:R-:W-:Y:S05]  /*02f0*/  @P0 BRA `(.L_x_5) ;  /* 0x0000000000280947 */ /* 0x000fea0003800000 */
[----:B------:R-:W-:-:S05]  /*0300*/  IMAD.SHL.U32 R2, R0, 0x2, RZ ;  /* 0x0000000200027824 */ /* 0x000fca00078e00ff */
[----:B------:R-:W-:-:S13]  /*0310*/  ISETP.NE.AND P0, PT, R2, RZ, PT ;  /* 0x000000ff0200720c */ /* 0x000fda0003f05270 */
[----:B------:R-:W-:Y:S01]  /*0320*/  @P0 FFMA R6, R0, 1.84467440737095516160e+19, RZ ;  /* 0x5f80000000060823 */ /* 0x000fe200000000ff */
[----:B------:R-:W-:Y:S08]  /*0330*/  @!P0 MUFU.RCP R5, R0 ;  /* 0x0000000000058308 */ /* 0x000ff00000001000 */
[----:B------:R-:W0:Y:S02]  /*0340*/  @P0 MUFU.RCP R7, R6 ;  /* 0x0000000600070308 */ /* 0x000e240000001000 */
[----:B0-----:R-:W-:-:S04]  /*0350*/  @P0 FFMA R2, R6, R7, -1 ;  /* 0xbf80000006020423 */ /* 0x001fc80000000007 */
[----:B------:R-:W-:-:S04]  /*0360*/  @P0 FADD.FTZ R2, -R2, -RZ ;  /* 0x800000ff02020221 */ /* 0x000fc80000010100 */
[----:B------:R-:W-:-:S04]  /*0370*/  @P0 FFMA R2, R7, R2, R7 ;  /* 0x0000000207020223 */ /* 0x000fc80000000007 */
[----:B------:R-:W-:Y:S01]  /*0380*/  @P0 FFMA R5, R2, 1.84467440737095516160e+19, RZ ;  /* 0x5f80000002050823 */ /* 0x000fe200000000ff */
[----:B------:R-:W-:Y:S06]  /*0390*/  BRA `(.L_x_6) ;  /* 0x0000000000887947 */ /* 0x000fec0003800000 */
.L_x_5:
[----:B------:R-:W-:-:S04]  /*03a0*/  IADD3 R5, PT, PT, R2, -0xfd, RZ ;  /* 0xffffff0302057810 */ /* 0x000fc80007ffe0ff */
[----:B------:R-:W-:-:S13]  /*03b0*/  ISETP.GT.U32.AND P0, PT, R5, 0x1, PT ;  /* 0x000000010500780c */ /* 0x000fda0003f04070 */
[----:B------:R-:W-:Y:S05]  /*03c0*/  @P0 BRA `(.L_x_7) ;  /* 0x0000000000780947 */ /* 0x000fea0003800000 */
[----:B------:R-:W-:Y:S01]  /*03d0*/  LOP3.LUT R6, R0, 0x7fffff, RZ, 0xc0, !PT ;  /* 0x007fffff00067812 */ /* 0x000fe200078ec0ff */
[----:B------:R-:W-:-:S03]  /*03e0*/  IMAD.MOV.U32 R10, RZ, RZ, 0x3 ;  /* 0x00000003ff0a7424 */ /* 0x000fc600078e00ff */
[----:B------:R-:W-:Y:S02]  /*03f0*/  LOP3.LUT R6, R6, 0x3f800000, RZ, 0xfc, !PT ;  /* 0x3f80000006067812 */ /* 0x000fe400078efcff */
[----:B------:R-:W-:Y:S02]  /*0400*/  SHF.L.U32 R11, R10, R5, RZ ;  /* 0x000000050a0b7219 */ /* 0x000fe400000006ff */
[----:B------:R-:W0:Y:S02]  /*0410*/  MUFU.RCP R7, R6 ;  /* 0x0000000600077308 */ /* 0x000e240000001000 */
[----:B0-----:R-:W-:-:S04]  /*0420*/  FFMA R8, R6, R7, -1 ;  /* 0xbf80000006087423 */ /* 0x001fc80000000007 */
[----:B------:R-:W-:-:S04]  /*0430*/  FADD.FTZ R8, -R8, -RZ ;  /* 0x800000ff08087221 */ /* 0x000fc80000010100 */
[CCC-:B------:R-:W-:Y:S01]  /*0440*/  FFMA.RM R9, R7.reuse, R8.reuse, R7.reuse ;  /* 0x0000000807097223 */ /* 0x1c0fe20000004007 */
[----:B------:R-:W-:-:S04]  /*0450*/  FFMA.RP R8, R7, R8, R7 ;  /* 0x0000000807087223 */ /* 0x000fc80000008007 */
[C---:B------:R-:W-:Y:S02]  /*0460*/  LOP3.LUT R7, R9.reuse, 0x7fffff, RZ, 0xc0, !PT ;  /* 0x007fffff09077812 */ /* 0x040fe400078ec0ff */
[----:B------:R-:W-:Y:S02]  /*0470*/  FSETP.NEU.FTZ.AND P0, PT, R9, R8, PT ;  /* 0x000000080900720b */ /* 0x000fe40003f1d000 */
[----:B------:R-:W-:Y:S02]  /*0480*/  LOP3.LUT R8, R7, 0x800000, RZ, 0xfc, !PT ;  /* 0x0080000007087812 */ /* 0x000fe400078efcff */
[----:B------:R-:W-:Y:S02]  /*0490*/  SEL R7, RZ, 0xffffffff, !P0 ;  /* 0xffffffffff077807 */ /* 0x000fe40004000000 */
[----:B------:R-:W-:Y:S02]  /*04a0*/  LOP3.LUT R6, R11, R8, RZ, 0xc0, !PT ;  /* 0x000000080b067212 */ /* 0x000fe400078ec0ff */
[----:B------:R-:W-:-:S02]  /*04b0*/  IADD3 R7, PT, PT, -R7, RZ, RZ ;  /* 0x000000ff07077210 */ /* 0x000fc40007ffe1ff */
[-C--:B------:R-:W-:Y:S02]  /*04c0*/  SHF.R.U32.HI R6, RZ, R5.reuse, R6 ;  /* 0x00000005ff067219 */ /* 0x080fe40000011606 */
[----:B------:R-:W-:Y:S02]  /*04d0*/  LOP3.LUT P1, RZ, R7, R5, R8, 0xf8, !PT ;  /* 0x0000000507ff7212 */ /* 0x000fe4000782f808 */
[C---:B------:R-:W-:Y:S02]  /*04e0*/  LOP3.LUT P0, RZ, R6.reuse, 0x1, RZ, 0xc0, !PT ;  /* 0x0000000106ff7812 */ /* 0x040fe4000780c0ff */
[----:B------:R-:W-:-:S04]  /*04f0*/  LOP3.LUT P2, RZ, R6, 0x2, RZ, 0xc0, !PT ;  /* 0x0000000206ff7812 */ /* 0x000fc8000784c0ff */
[----:B------:R-:W-:Y:S02]  /*0500*/  PLOP3.LUT P0, PT, P0, P1, P2, 0xe0, 0x0 ;  /* 0x000000000000781c */ /* 0x000fe40000703c20 */
[----:B------:R-:W-:Y:S02]  /*0510*/  LOP3.LUT P1, RZ, R0, 0x7fffff, RZ, 0xc0, !PT ;  /* 0x007fffff00ff7812 */ /* 0x000fe4000782c0ff */
[----:B------:R-:W-:-:S05]  /*0520*/  SEL R5, RZ, 0x1, !P0 ;  /* 0x00000001ff057807 */ /* 0x000fca0004000000 */
[----:B------:R-:W-:-:S05]  /*0530*/  IMAD.MOV R5, RZ, RZ, -R5 ;  /* 0x000000ffff057224 */ /* 0x000fca00078e0a05 */
[----:B------:R-:W-:Y:S02]  /*0540*/  ISETP.GE.AND P0, PT, R5, RZ, PT ;  /* 0x000000ff0500720c */ /* 0x000fe40003f06270 */
[----:B------:R-:W-:-:S04]  /*0550*/  IADD3 R5, PT, PT, R2, -0xfc, RZ ;  /* 0xffffff0402057810 */ /* 0x000fc80007ffe0ff */
[----:B------:R-:W-:-:S07]  /*0560*/  SHF.R.U32.HI R5, RZ, R5, R8 ;  /* 0x00000005ff057219 */ /* 0x000fce0000011608 */
[----:B------:R-:W-:-:S05]  /*0570*/  @!P0 VIADD R5, R5, 0x1 ;  /* 0x0000000105058836 */ /* 0x000fca0000000000 */
[----:B------:R-:W-:-:S04]  /*0580*/  @!P1 SHF.L.U32 R5, R5, 0x1, RZ ;  /* 0x0000000105059819 */ /* 0x000fc800000006ff */
[----:B------:R-:W-:Y:S01]  /*0590*/  LOP3.LUT R5, R5, 0x80000000, R0, 0xf8, !PT ;  /* 0x8000000005057812 */ /* 0x000fe200078ef800 */
[----:B------:R-:W-:Y:S06]  /*05a0*/  BRA `(.L_x_6) ;  /* 0x0000000000047947 */ /* 0x000fec0003800000 */
.L_x_7:
[----:B------:R0:W1:Y:S02]  /*05b0*/  MUFU.RCP R5, R0 ;  /* 0x0000000000057308 */ /* 0x0000640000001000 */
.L_x_6:
[----:B------:R-:W-:Y:S05]  /*05c0*/  BSYNC.RECONVERGENT B1 ;  /* 0x0000000000017941 */ /* 0x000fea0003800200 */
.L_x_4:
[----:B-1----:R-:W-:Y:S02]  /*05d0*/  IMAD.MOV.U32 R8, RZ, RZ, R5 ;  /* 0x000000ffff087224 */ /* 0x002fe400078e0005 */
[----:B------:R-:W-:-:S04]  /*05e0*/  HFMA2 R5, -RZ, RZ, 0, 0 ;  /* 0x00000000ff057431 */ /* 0x000fc800000001ff */
[----:B0-----:R-:W-:Y:S05]  /*05f0*/  RET.REL.NODEC R4 `(fused_sigmoid_sub) ;  /* 0xfffffff804807950 */ /* 0x001fea0003c3ffff */
.L_x_8:
        /* <DEDUP_REMOVED lines=16> */
.L_x_13:


//--------------------- .text.transpose           --------------------------
	.section	.text.transpose,"ax",@progbits
	.align	128
        .global         transpose
        .type           transpose,@function
        .size           transpose,(.L_x_16 - transpose)
        .other          transpose,@"STO_CUDA_ENTRY STV_DEFAULT"
transpose:
.text.transpose:
[----:B------:R-:W-:Y:S01]  /*0000*/  LDC R1, c[0x0][0x37c] ;  /* 0x0000df00ff017b82 */ /* 0x000fe20000000800 */
[----:B------:R-:W0:Y:S07]  /*0010*/  S2R R2, SR_TID.X ;  /* 0x0000000000027919 */ /* 0x000e2e0000002100 */
[----:B------:R-:W1:Y:S01]  /*0020*/  LDC R0, c[0x0][0x364] ;  /* 0x0000d900ff007b82 */ /* 0x000e620000000800 */
[----:B------:R-:W2:Y:S01]  /*0030*/  LDCU.64 UR6, c[0x0][0x390] ;  /* 0x00007200ff0677ac */ /* 0x000ea20008000a00 */
[----:B------:R-:W1:Y:S06]  /*0040*/  S2R R3, SR_TID.Y ;  /* 0x0000000000037919 */ /* 0x000e6c0000002200 */
[----:B------:R-:W0:Y:S08]  /*0050*/  S2UR UR5, SR_CTAID.X ;  /* 0x00000000000579c3 */ /* 0x000e300000002500 */
[----:B------:R-:W0:Y:S08]  /*0060*/  LDC R7, c[0x0][0x360] ;  /* 0x0000d800ff077b82 */ /* 0x000e300000000800 */
[----:B------:R-:W1:Y:S01]  /*0070*/  S2UR UR4, SR_CTAID.Y ;  /* 0x00000000000479c3 */ /* 0x000e620000002600 */
[----:B0-----:R-:W-:-:S05]  /*0080*/  IMAD R7, R7, UR5, R2 ;  /* 0x0000000507077c24 */ /* 0x001fca000f8e0202 */
[----:B--2---:R-:W-:Y:S01]  /*0090*/  ISETP.GE.AND P0, PT, R7, UR7, PT ;  /* 0x0000000707007c0c */ /* 0x004fe2000bf06270 */
[----:B-1----:R-:W-:-:S05]  /*00a0*/  IMAD R0, R0, UR4, R3 ;  /* 0x0000000400007c24 */ /* 0x002fca000f8e0203 */
[----:B------:R-:W-:-:S13]  /*00b0*/  ISETP.GE.OR P0, PT, R0, UR6, P0 ;  /* 0x0000000600007c0c */ /* 0x000fda0008706670 */
[----:B------:R-:W-:Y:S05]  /*00c0*/  @P0 EXIT ;  /* 0x000000000000094d */ /* 0x000fea0003800000 */
[----:B------:R-:W0:Y:S01]  /*00d0*/  LDC.64 R2, c[0x0][0x380] ;  /* 0x0000e000ff027b82 */ /* 0x000e220000000a00 */
[----:B------:R-:W1:Y:S01]  /*00e0*/  LDCU.64 UR4, c[0x0][0x358] ;  /* 0x00006b00ff0477ac */ /* 0x000e620008000a00 */
[----:B------:R-:W-:-:S04]  /*00f0*/  IMAD R5, R0, UR7, R7 ;  /* 0x0000000700057c24 */ /* 0x000fc8000f8e0207 */
[----:B0-----:R-:W-:Y:S02]  /*0100*/  IMAD.WIDE R2, R5, 0x4, R2 ;  /* 0x0000000405027825 */ /* 0x001fe400078e0202 */
[----:B------:R-:W0:Y:S04]  /*0110*/  LDC.64 R4, c[0x0][0x388] ;  /* 0x0000e200ff047b82 */ /* 0x000e280000000a00 */
[----:B-1----:R-:W2:Y:S01]  /*0120*/  LDG.E R3, desc[UR4][R2.64] ;  /* 0x0000000402037981 */ /* 0x002ea2000c1e1900 */
[----:B------:R-:W-:-:S04]  /*0130*/  IMAD R7, R7, UR6, R0 ;  /* 0x0000000607077c24 */ /* 0x000fc8000f8e0200 */
[----:B0-----:R-:W-:-:S05]  /*0140*/  IMAD.WIDE R4, R7, 0x4, R4 ;  /* 0x0000000407047825 */ /* 0x001fca00078e0204 */
[----:B--2---:R-:W-:Y:S01]  /*0150*/  STG.E desc[UR4][R4.64], R3 ;  /* 0x0000000304007986 */ /* 0x004fe2000c101904 */
[----:B------:R-:W-:Y:S05]  /*0160*/  EXIT ;  /* 0x000000000000794d */ /* 0x000fea0003800000 */
.L_x_9:
        /* <DEDUP_REMOVED lines=9> */
.L_x_16:


//--------------------- .text.matmul_tiled        --------------------------
	.section	.text.matmul_tiled,"ax",@progbits
	.align	128
        .global         matmul_tiled
        .type           matmul_tiled,@function
        .size           matmul_tiled,(.L_x_17 - matmul_tiled)
        .other          matmul_tiled,@"STO_CUDA_ENTRY STV_DEFAULT"
matmul_tiled:
.text.matmul_tiled:
[----:B------:R-:W-:Y:S01]  /*0000*/  LDC R1, c[0x0][0x37c] ;  /* 0x0000df00ff017b82 */ /* 0x000fe20000000800 */
[----:B------:R-:W0:Y:S01]  /*0010*/  S2R R2, SR_CTAID.Y ;  /* 0x0000000000027919 */ /* 0x000e220000002600 */
[----:B------:R-:W1:Y:S01]  /*0020*/  LDCU UR10, c[0x0][0x39c] ;  /* 0x00007380ff0a77ac */ /* 0x000e620008000800 */
[----:B------:R-:W-:Y:S01]  /*0030*/  HFMA2 R21, -RZ, RZ, 0, 0 ;  /* 0x00000000ff157431 */ /* 0x000fe200000001ff */
[----:B------:R-:W0:Y:S01]  /*0040*/  S2R R0, SR_TID.Y ;  /* 0x0000000000007919 */ /* 0x000e220000002200 */
[----:B------:R-:W2:Y:S01]  /*0050*/  LDCU UR14, c[0x0][0x3a0] ;  /* 0x00007400ff0e77ac */ /* 0x000ea20008000800 */
[----:B------:R-:W3:Y:S01]  /*0060*/  S2R R4, SR_CTAID.X ;  /* 0x0000000000047919 */ /* 0x000ee20000002500 */
[----:B------:R-:W4:Y:S01]  /*0070*/  LDCU.64 UR8, c[0x0][0x358] ;  /* 0x00006b00ff0877ac */ /* 0x000f220008000a00 */
[----:B------:R-:W3:Y:S01]  /*0080*/  S2R R13, SR_TID.X ;  /* 0x00000000000d7919 */ /* 0x000ee20000002100 */
[----:B-1----:R-:W-:Y:S01]  /*0090*/  UISETP.GE.AND UP0, UPT, UR10, 0x1, UPT ;  /* 0x000000010a00788c */ /* 0x002fe2000bf06270 */
[----:B0-----:R-:W-:-:S02]  /*00a0*/  LEA R2, R2, R0, 0x4 ;  /* 0x0000000002027211 */ /* 0x001fc400078e20ff */
[----:B---3--:R-:W-:-:S06]  /*00b0*/  LEA R3, R4, R13, 0x4 ;  /* 0x0000000d04037211 */ /* 0x008fcc00078e20ff */
[----:B--2-4-:R-:W-:Y:S05]  /*00c0*/  BRA.U !UP0, `(.L_x_10) ;  /* 0x0000000508387547 */ /* 0x014fea000b800000 */
[----:B------:R-:W0:Y:S01]  /*00d0*/  S2UR UR7, SR_CgaCtaId ;  /* 0x00000000000779c3 */ /* 0x000e220000008800 */
[----:B------:R-:W1:Y:S01]  /*00e0*/  LDCU UR11, c[0x0][0x3a0] ;  /* 0x00007400ff0b77ac */ /* 0x000e620008000800 */
[----:B------:R-:W-:Y:S01]  /*00f0*/  MOV R21, RZ ;  /* 0x000000ff00157202 */ /* 0x000fe20000000f00 */
[----:B------:R-:W-:Y:S01]  /*0100*/  IMAD R12, R2, UR10, R13 ;  /* 0x0000000a020c7c24 */ /* 0x000fe2000f8e020d */
[----:B------:R-:W-:Y:S01]  /*0110*/  UMOV UR5, 0x400 ;  /* 0x0000040000057882 */ /* 0x000fe20000000000 */
[----:B------:R-:W-:-:S03]  /*0120*/  UIADD3 UR4, UPT, UPT, UR10, 0xf, URZ ;  /* 0x0000000f0a047890 */ /* 0x000fc6000fffe0ff */
[----:B------:R-:W2:Y:S01]  /*0130*/  LDC R14, c[0x0][0x3a0] ;  /* 0x0000e800ff0e7b82 */ /* 0x000ea20000000800 */
[----:B------:R-:W-:Y:S02]  /*0140*/  UIADD3 UR6, UPT, UPT, UR5, 0x400, URZ ;  /* 0x0000040005067890 */ /* 0x000fe4000fffe0ff */
[----:B------:R-:W-:Y:S01]  /*0150*/  USHF.R.U32.HI UR4, URZ, 0x4, UR4 ;  /* 0x00000004ff047899 */ /* 0x000fe20008011604 */
[----:B------:R-:W3:Y:S03]  /*0160*/  LDCU.64 UR12, c[0x0][0x398] ;  /* 0x00007300ff0c77ac */ /* 0x000ee60008000a00 */
[----:B------:R-:W-:Y:S01]  /*0170*/  UIADD3 UR4, UPT, UPT, -UR4, URZ, URZ ;  /* 0x000000ff04047290 */ /* 0x000fe2000fffe1ff */
[----:B-1----:R-:W-:Y:S01]  /*0180*/  IMAD R19, R0, UR11, R13 ;  /* 0x0000000b00137c24 */ /* 0x002fe2000f8e020d */
[----:B0-----:R-:W-:-:S04]  /*0190*/  ULEA UR5, UR7, UR5, 0x18 ;  /* 0x0000000507057291 */ /* 0x001fc8000f8ec0ff */
[----:B------:R-:W-:Y:S01]  /*01a0*/  LEA R19, R4, R19, 0x4 ;  /* 0x0000001304137211 */ /* 0x000fe200078e20ff */
[----:B------:R-:W-:Y:S01]  /*01b0*/  ULEA UR6, UR7, UR6, 0x18 ;  /* 0x0000000607067291 */ /* 0x000fe2000f8ec0ff */
[----:B------:R-:W-:-:S05]  /*01c0*/  LEA R16, R0, UR5, 0x6 ;  /* 0x0000000500107c11 */ /* 0x000fca000f8e30ff */
[C---:B------:R-:W-:Y:S02]  /*01d0*/  LEA R17, R13.reuse, UR6, 0x2 ;  /* 0x000000060d117c11 */ /* 0x040fe4000f8e10ff */
[----:B------:R-:W-:Y:S02]  /*01e0*/  LEA R18, R13, R16, 0x2 ;  /* 0x000000100d127211 */ /* 0x000fe400078e10ff */
[----:B---3--:R-:W-:-:S07]  /*01f0*/  LEA R15, R0, R17, 0x6 ;  /* 0x00000011000f7211 */ /* 0x008fce00078e30ff */
.L_x_11:
[----:B------:R-:W-:Y:S01]  /*0200*/  ISETP.GE.AND P1, PT, R13, UR13, PT ;  /* 0x0000000d0d007c0c */ /* 0x000fe2000bf26270 */
[----:B------:R-:W-:Y:S01]  /*0210*/  HFMA2 R22, -RZ, RZ, 0, 0 ;  /* 0x00000000ff167431 */ /* 0x000fe200000001ff */
[----:B------:R-:W-:Y:S02]  /*0220*/  ISETP.GE.AND P0, PT, R0, UR13, PT ;  /* 0x0000000d00007c0c */ /* 0x000fe4000bf06270 */
[----:B------:R-:W-:Y:S02]  /*0230*/  ISETP.GE.OR P1, PT, R2, UR12, P1 ;  /* 0x0000000c02007c0c */ /* 0x000fe40008f26670 */
[----:B--2---:R-:W-:Y:S02]  /*0240*/  ISETP.GE.OR P0, PT, R3, R14, P0 ;  /* 0x0000000e0300720c */ /* 0x004fe40000706670 */
[----:B------:R-:W-:-:S09]  /*0250*/  MOV R29, RZ ;  /* 0x000000ff001d7202 */ /* 0x000fd20000000f00 */
[----:B------:R-:W0:Y:S08]  /*0260*/  @!P1 LDC.64 R6, c[0x0][0x380] ;  /* 0x0000e000ff069b82 */ /* 0x000e300000000a00 */
[----:B------:R-:W1:Y:S01]  /*0270*/  @!P0 LDC.64 R4, c[0x0][0x388] ;  /* 0x0000e200ff048b82 */ /* 0x000e620000000a00 */
[----:B0-----:R-:W-:-:S05]  /*0280*/  @!P1 IMAD.WIDE.U32 R6, R12, 0x4, R6 ;  /* 0x000000040c069825 */ /* 0x001fca00078e0006 */
[----:B------:R-:W2:Y:S01]  /*0290*/  @!P1 LDG.E R29, desc[UR8][R6.64] ;  /* 0x00000008061d9981 */ /* 0x000ea2000c1e1900 */
[----:B-1----:R-:W-:-:S05]  /*02a0*/  @!P0 IMAD.WIDE R24, R19, 0x4, R4 ;  /* 0x0000000413188825 */ /* 0x002fca00078e0204 */
[----:B------:R-:W3:Y:S01]  /*02b0*/  @!P0 LDG.E R22, desc[UR8][R24.64] ;  /* 0x0000000818168981 */ /* 0x000ee2000c1e1900 */
[----:B------:R-:W-:-:S04]  /*02c0*/  UIADD3 UR4, UPT, UPT, UR4, 0x1, URZ ;  /* 0x0000000104047890 */ /* 0x000fc8000fffe0ff */
[----:B------:R-:W-:Y:S01]  /*02d0*/  UISETP.NE.AND UP0, UPT, UR4, URZ, UPT ;  /* 0x000000ff0400728c */ /* 0x000fe2000bf05270 */
[----:B------:R-:W-:Y:S02]  /*02e0*/  IADD3 R0, PT, PT, R0, 0x10, RZ ;  /* 0x0000001000007810 */ /* 0x000fe40007ffe0ff */
[----:B------:R-:W-:Y:S02]  /*02f0*/  IADD3 R13, PT, PT, R13, 0x10, RZ ;  /* 0x000000100d0d7810 */ /* 0x000fe40007ffe0ff */
[----:B------:R-:W-:Y:S02]  /*0300*/  IADD3 R12, PT, PT, R12, 0x10, RZ ;  /* 0x000000100c0c7810 */ /* 0x000fe40007ffe0ff */
[----:B------:R-:W-:Y:S01]  /*0310*/  LEA R19, R14, R19, 0x4 ;  /* 0x000000130e137211 */ /* 0x000fe200078e20ff */
[----:B--2---:R-:W-:Y:S04]  /*0320*/  STS [R18], R29 ;  /* 0x0000001d12007388 */ /* 0x004fe80000000800 */
[----:B---3--:R-:W-:Y:S01]  /*0330*/  STS [R15], R22 ;  /* 0x000000160f007388 */ /* 0x008fe20000000800 */
[----:B------:R-:W-:Y:S06]  /*0340*/  BAR.SYNC.DEFER_BLOCKING 0x0 ;  /* 0x0000000000007b1d */ /* 0x000fec0000010000 */
[----:B------:R-:W-:Y:S04]  /*0350*/  LDS R28, [R17] ;  /* 0x00000000111c7984 */ /* 0x000fe80000000800 */
[----:B------:R-:W0:Y:S04]  /*0360*/  LDS.128 R8, [R16] ;  /* 0x0000000010087984 */ /* 0x000e280000000c00 */
[----:B------:R-:W1:Y:S04]  /*0370*/  LDS R29, [R17+0x40] ;  /* 0x00004000111d7984 */ /* 0x000e680000000800 */
[----:B------:R-:W2:Y:S04]  /*0380*/  LDS R27, [R17+0x80] ;  /* 0x00008000111b7984 */ /* 0x000ea80000000800 */
[----:B------:R-:W3:Y:S04]  /*0390*/  LDS R26, [R17+0xc0] ;  /* 0x0000c000111a7984 */ /* 0x000ee80000000800 */
[----:B------:R-:W-:Y:S04]  /*03a0*/  LDS R23, [R17+0x100] ;  /* 0x0001000011177984 */ /* 0x000fe80000000800 */
[----:B------:R-:W4:Y:S04]  /*03b0*/  LDS.128 R4, [R16+0x10] ;  /* 0x0000100010047984 */ /* 0x000f280000000c00 */
[----:B------:R-:W5:Y:S04]  /*03c0*/  LDS R20, [R17+0x140] ;  /* 0x0001400011147984 */ /* 0x000f680000000800 */
[----:B------:R-:W5:Y:S04]  /*03d0*/  LDS R25, [R17+0x180] ;  /* 0x0001800011197984 */ /* 0x000f680000000800 */
[----:B------:R-:W5:Y:S04]  /*03e0*/  LDS R22, [R17+0x1c0] ;  /* 0x0001c00011167984 */ /* 0x000f680000000800 */
[----:B------:R-:W-:Y:S01]  /*03f0*/  LDS R24, [R17+0x240] ;  /* 0x0002400011187984 */ /* 0x000fe20000000800 */
[----:B0-----:R-:W-:-:S03]  /*0400*/  FFMA R8, R8, R28, R21 ;  /* 0x0000001c08087223 */ /* 0x001fc60000000015 */
[----:B------:R-:W-:Y:S01]  /*0410*/  LDS R21, [R17+0x200] ;  /* 0x0002000011157984 */ /* 0x000fe20000000800 */
[----:B-1----:R-:W-:-:S04]  /*0420*/  FFMA R8, R29, R9, R8 ;  /* 0x000000091d087223 */ /* 0x002fc80000000008 */
[----:B--2---:R-:W-:-:S04]  /*0430*/  FFMA R27, R27, R10, R8 ;  /* 0x0000000a1b1b7223 */ /* 0x004fc80000000008 */
[----:B---3--:R-:W-:Y:S02]  /*0440*/  FFMA R27, R26, R11, R27 ;  /* 0x0000000b1a1b7223 */ /* 0x008fe4000000001b */
[----:B------:R-:W0:Y:S02]  /*0450*/  LDS.128 R8, [R16+0x20] ;  /* 0x0000200010087984 */ /* 0x000e240000000c00 */
[----:B----4-:R-:W-:-:S04]  /*0460*/  FFMA R23, R4, R23, R27 ;  /* 0x0000001704177223 */ /* 0x010fc8000000001b */
[----:B-----5:R-:W-:Y:S02]  /*0470*/  FFMA R20, R20, R5, R23 ;  /* 0x0000000514147223 */ /* 0x020fe40000000017 */
[----:B------:R-:W1:Y:S02]  /*0480*/  LDS R23, [R17+0x280] ;  /* 0x0002800011177984 */ /* 0x000e640000000800 */
[----:B------:R-:W-:Y:S02]  /*0490*/  FFMA R25, R25, R6, R20 ;  /* 0x0000000619197223 */ /* 0x000fe40000000014 */
[----:B------:R-:W2:Y:S02]  /*04a0*/  LDS R20, [R17+0x2c0] ;  /* 0x0002c00011147984 */ /* 0x000ea40000000800 */
[----:B------:R-:W-:Y:S02]  /*04b0*/  FFMA R27, R22, R7, R25 ;  /* 0x00000007161b7223 */ /* 0x000fe40000000019 */
[----:B------:R-:W-:Y:S04]  /*04c0*/  LDS R25, [R17+0x300] ;  /* 0x0003000011197984 */ /* 0x000fe80000000800 */
[----:B------:R-:W3:Y:S04]  /*04d0*/  LDS.128 R4, [R16+0x30] ;  /* 0x0000300010047984 */ /* 0x000ee80000000c00 */
[----:B------:R-:W4:Y:S01]  /*04e0*/  LDS R22, [R17+0x340] ;  /* 0x0003400011167984 */ /* 0x000f220000000800 */
[----:B0-----:R-:W-:-:S03]  /*04f0*/  FFMA R27, R8, R21, R27 ;  /* 0x00000015081b7223 */ /* 0x001fc6000000001b */
[----:B------:R-:W0:Y:S04]  /*0500*/  LDS R21, [R17+0x380] ;  /* 0x0003800011157984 */ /* 0x000e280000000800 */
[----:B------:R-:W5:Y:S01]  /*0510*/  LDS R8, [R17+0x3c0] ;  /* 0x0003c00011087984 */ /* 0x000f620000000800 */
[----:B------:R-:W-:-:S04]  /*0520*/  FFMA R24, R24, R9, R27 ;  /* 0x0000000918187223 */ /* 0x000fc8000000001b */
[----:B-1----:R-:W-:-:S04]  /*0530*/  FFMA R23, R23, R10, R24 ;  /* 0x0000000a17177223 */ /* 0x002fc80000000018 */
[----:B--2---:R-:W-:-:S04]  /*0540*/  FFMA R11, R20, R11, R23 ;  /* 0x0000000b140b7223 */ /* 0x004fc80000000017 */
[----:B---3--:R-:W-:-:S04]  /*0550*/  FFMA R11, R4, R25, R11 ;  /* 0x00000019040b7223 */ /* 0x008fc8000000000b */
[----:B----4-:R-:W-:-:S04]  /*0560*/  FFMA R22, R22, R5, R11 ;  /* 0x0000000516167223 */ /* 0x010fc8000000000b */
[----:B0-----:R-:W-:-:S04]  /*0570*/  FFMA R21, R21, R6, R22 ;  /* 0x0000000615157223 */ /* 0x001fc80000000016 */
[----:B-----5:R-:W-:Y:S01]  /*0580*/  FFMA R21, R8, R7, R21 ;  /* 0x0000000708157223 */ /* 0x020fe20000000015 */
[----:B------:R-:W-:Y:S06]  /*0590*/  BAR.SYNC.DEFER_BLOCKING 0x0 ;  /* 0x0000000000007b1d */ /* 0x000fec0000010000 */
[----:B------:R-:W-:Y:S05]  /*05a0*/  BRA.U UP0, `(.L_x_11) ;  /* 0xfffffffd00147547 */ /* 0x000fea000b83ffff */
.L_x_10:
[----:B------:R-:W0:Y:S01]  /*05b0*/  LDCU UR4, c[0x0][0x398] ;  /* 0x00007300ff0477ac */ /* 0x000e220008000800 */
[----:B------:R-:W-:-:S04]  /*05c0*/  ISETP.GE.AND P0, PT, R3, UR14, PT ;  /* 0x0000000e03007c0c */ /* 0x000fc8000bf06270 */
[----:B0-----:R-:W-:-:S13]  /*05d0*/  ISETP.GE.OR P0, PT, R2, UR4, P0 ;  /* 0x0000000402007c0c */ /* 0x001fda0008706670 */
[----:B------:R-:W-:Y:S05]  /*05e0*/  @P0 EXIT ;  /* 0x000000000000094d */ /* 0x000fea0003800000 */
[----:B------:R-:W0:Y:S01]  /*05f0*/  LDC.64 R4, c[0x0][0x390] ;  /* 0x0000e400ff047b82 */ /* 0x000e220000000a00 */
[----:B------:R-:W-:-:S04]  /*0600*/  IMAD R3, R2, UR14, R3 ;  /* 0x0000000e02037c24 */ /* 0x000fc8000f8e0203 */
[----:B0-----:R-:W-:-:S05]  /*0610*/  IMAD.WIDE R2, R3, 0x4, R4 ;  /* 0x0000000403027825 */ /* 0x001fca00078e0204 */
[----:B------:R-:W-:Y:S01]  /*0620*/  STG.E desc[UR8][R2.64], R21 ;  /* 0x0000001502007986 */ /* 0x000fe2000c101908 */
[----:B------:R-:W-:Y:S05]  /*0630*/  EXIT ;  /* 0x000000000000794d */ /* 0x000fea0003800000 */
.L_x_12:
        /* <DEDUP_REMOVED lines=12> */
.L_x_17:


//--------------------- .nv.shared.reserved.0     --------------------------
	.section	.nv.shared.reserved.0,"aw",@nobits
	.weak		__nv_reservedSMEM_offset_0_alias
	.size		__nv_reservedSMEM_offset_0_alias, 0, 64
	.other		__nv_reservedSMEM_offset_0_alias,@"STO_CUDA_RESERVED_SHARED STV_DEFAULT"
__nv_reservedSMEM_offset_0_alias:
	.zero		0
	.zero		64


//--------------------- .nv.shared.matmul_tiled   --------------------------
	.section	.nv.shared.matmul_tiled,"aw",@nobits
	.sectionflags	@""
	.align	4
.nv.shared.matmul_tiled:
	.zero		3072


//--------------------- .nv.constant0.axpy        --------------------------
	.section	.nv.constant0.axpy,"a",@progbits
	.sectionflags	@""
	.align	4
.nv.constant0.axpy:
	.zero		924


//--------------------- .nv.constant0.fused_sigmoid_sub --------------------------
	.section	.nv.constant0.fused_sigmoid_sub,"a",@progbits
	.sectionflags	@""
	.align	4
.nv.constant0.fused_sigmoid_sub:
	.zero		924


//--------------------- .nv.constant0.transpose   --------------------------
	.section	.nv.constant0.transpose,"a",@progbits
	.sectionflags	@""
	.align	4
.nv.constant0.transpose:
	.zero		920


//--------------------- .nv.constant0.matmul_tiled --------------------------
	.section	.nv.constant0.matmul_tiled,"a",@progbits
	.sectionflags	@""
	.align	4
.nv.constant0.matmul_tiled:
	.zero		932


//--------------------- SYMBOLS --------------------------

	.type		.nv.reservedSmem.offset0,@object
	.size		.nv.reservedSmem.offset0,0x4
	.type		.nv.reservedSmem.cap,@object
	.size		.nv.reservedSmem.cap,0x4
